	.headerflags	@"EF_CUDA_TEXMODE_UNIFIED EF_CUDA_64BIT_ADDRESS EF_CUDA_ACCELERATORS EF_CUDA_SM90 EF_CUDA_VIRTUAL_SM(EF_CUDA_SM90)"
	.elftype	@"ET_EXEC"


//--------------------- .nv.info                  --------------------------
	.section	.nv.info,"",@"SHT_CUDA_INFO"
	.align	4


	//----- nvinfo : EIATTR_REGCOUNT
	.align		4
        /*0000*/ 	.byte	0x04, 0x2f
        /*0002*/ 	.short	(.L_1 - .L_0)
	.align		4
.L_0:
        /*0004*/ 	.word	index@(triton_poi_fused_convolution_pow_1)
        /*0008*/ 	.word	0x0000000e


	//----- nvinfo : EIATTR_MIN_STACK_SIZE
	.align		4
.L_1:
        /*000c*/ 	.byte	0x04, 0x12
        /*000e*/ 	.short	(.L_3 - .L_2)
	.align		4
.L_2:
        /*0010*/ 	.word	index@(triton_poi_fused_convolution_pow_1)
        /*0014*/ 	.word	0x00000000


	//----- nvinfo : EIATTR_FRAME_SIZE
	.align		4
.L_3:
        /*0018*/ 	.byte	0x04, 0x11
        /*001a*/ 	.short	(.L_5 - .L_4)
	.align		4
.L_4:
        /*001c*/ 	.word	index@(triton_poi_fused_convolution_pow_1)
        /*0020*/ 	.word	0x00000000


	//----- nvinfo : EIATTR_MIN_STACK_SIZE
	.align		4
.L_5:
        /*0024*/ 	.byte	0x04, 0x12
        /*0026*/ 	.short	(.L_7 - .L_6)
	.align		4
.L_6:
        /*0028*/ 	.word	index@(triton_poi_fused_convolution_pow_1)
        /*002c*/ 	.word	0x00000000
.L_7:


//--------------------- .nv.info.triton_poi_fused_convolution_pow_1 --------------------------
	.section	.nv.info.triton_poi_fused_convolution_pow_1,"",@"SHT_CUDA_INFO"
	.sectionflags	@""
	.align	4


	//----- nvinfo : EIATTR_CUDA_API_VERSION
	.align		4
        /*0000*/ 	.byte	0x04, 0x37
        /*0002*/ 	.short	(.L_9 - .L_8)
.L_8:
        /*0004*/ 	.word	0x0000007c


	//----- nvinfo : EIATTR_KPARAM_INFO
	.align		4
.L_9:
        /*0008*/ 	.byte	0x04, 0x17
        /*000a*/ 	.short	(.L_11 - .L_10)
.L_10:
        /*000c*/ 	.word	0x00000000
        /*0010*/ 	.short	0x0003
        /*0012*/ 	.short	0x0018
        /*0014*/ 	.byte	0x00, 0xf0, 0x11, 0x00


	//----- nvinfo : EIATTR_KPARAM_INFO
	.align		4
.L_11:
        /*0018*/ 	.byte	0x04, 0x17
        /*001a*/ 	.short	(.L_13 - .L_12)
.L_12:
        /*001c*/ 	.word	0x00000000
        /*0020*/ 	.short	0x0002
        /*0022*/ 	.short	0x0010
        /*0024*/ 	.byte	0x00, 0xf4, 0x21, 0x00


	//----- nvinfo : EIATTR_KPARAM_INFO
	.align		4
.L_13:
        /*0028*/ 	.byte	0x04, 0x17
        /*002a*/ 	.short	(.L_15 - .L_14)
.L_14:
        /*002c*/ 	.word	0x00000000
        /*0030*/ 	.short	0x0001
        /*0032*/ 	.short	0x0008
        /*0034*/ 	.byte	0x00, 0xf4, 0x21, 0x00


	//----- nvinfo : EIATTR_KPARAM_INFO
	.align		4
.L_15:
        /*0038*/ 	.byte	0x04, 0x17
        /*003a*/ 	.short	(.L_17 - .L_16)
.L_16:
        /*003c*/ 	.word	0x00000000
        /*0040*/ 	.short	0x0000
        /*0042*/ 	.short	0x0000
        /*0044*/ 	.byte	0x00, 0xf4, 0x21, 0x00


	//----- nvinfo : EIATTR_SPARSE_MMA_MASK
	.align		4
.L_17:
        /*0048*/ 	.byte	0x03, 0x50
        /*004a*/ 	.short	0x0000


	//----- nvinfo : EIATTR_MAXREG_COUNT
	.align		4
        /*004c*/ 	.byte	0x03, 0x1b
        /*004e*/ 	.short	0x00ff


	//----- nvinfo : EIATTR_EXIT_INSTR_OFFSETS
	.align		4
        /*0050*/ 	.byte	0x04, 0x1c
        /*0052*/ 	.short	(.L_19 - .L_18)


	//   ....[0]....
.L_18:
        /*0054*/ 	.word	0x000001b0


	//   ....[1]....
        /*0058*/ 	.word	0x000001d0


	//----- nvinfo : EIATTR_REQNTID
	.align		4
.L_19:
        /*005c*/ 	.byte	0x04, 0x10
        /*005e*/ 	.short	(.L_21 - .L_20)
.L_20:
        /*0060*/ 	.word	0x00000080
        /*0064*/ 	.word	0x00000001
        /*0068*/ 	.word	0x00000001


	//----- nvinfo : EIATTR_CBANK_PARAM_SIZE
	.align		4
.L_21:
        /*006c*/ 	.byte	0x03, 0x19
        /*006e*/ 	.short	0x001c


	//----- nvinfo : EIATTR_PARAM_CBANK
	.align		4
        /*0070*/ 	.byte	0x04, 0x0a
        /*0072*/ 	.short	(.L_23 - .L_22)
	.align		4
.L_22:
        /*0074*/ 	.word	index@(.nv.constant0.triton_poi_fused_convolution_pow_1)
        /*0078*/ 	.short	0x0210
        /*007a*/ 	.short	0x001c


	//----- nvinfo : EIATTR_SW_WAR
	.align		4
.L_23:
        /*007c*/ 	.byte	0x04, 0x36
        /*007e*/ 	.short	(.L_25 - .L_24)
.L_24:
        /*0080*/ 	.word	0x00000008
.L_25:


//--------------------- .nv.callgraph             --------------------------
	.section	.nv.callgraph,"",@"SHT_CUDA_CALLGRAPH"
	.align	4
	.sectionentsize	8
	.align		4
        /*0000*/ 	.word	0x00000000
	.align		4
        /*0004*/ 	.word	0xffffffff
	.align		4
        /*0008*/ 	.word	0x00000000
	.align		4
        /*000c*/ 	.word	0xfffffffe
	.align		4
        /*0010*/ 	.word	0x00000000
	.align		4
        /*0014*/ 	.word	0xfffffffd
	.align		4
        /*0018*/ 	.word	0x00000000
	.align		4
        /*001c*/ 	.word	0xfffffffc


//--------------------- .text.triton_poi_fused_convolution_pow_1 --------------------------
	.section	.text.triton_poi_fused_convolution_pow_1,"ax",@progbits
	.align	128
        .global         triton_poi_fused_convolution_pow_1
        .type           triton_poi_fused_convolution_pow_1,@function
        .size           triton_poi_fused_convolution_pow_1,(.L_x_1 - triton_poi_fused_convolution_pow_1)
        .other          triton_poi_fused_convolution_pow_1,@"STO_CUDA_ENTRY STV_DEFAULT"
triton_poi_fused_convolution_pow_1:
.text.triton_poi_fused_convolution_pow_1:
[----:B------:R-:W0:Y:S02]  /*0000*/  LDC R1, c[0x0][0x28] ;  /* 0x00000a00ff017b82 */ /* 0x000e240000000800 */
[----:B------:R-:W1:Y:S01]  /*0010*/  S2R R0, SR_TID.X ;  /* 0x0000000000007919 */ /* 0x000e620000002100 */
[----:B------:R-:W2:Y:S01]  /*0020*/  LDC.64 R4, c[0x0][0x218] ;  /* 0x00008600ff047b82 */ /* 0x000ea20000000a00 */
[----:B------:R-:W-:Y:S01]  /*0030*/  IMAD.MOV.U32 R11, RZ, RZ, RZ ;  /* 0x000000ffff0b7224 */ /* 0x000fe200078e00ff */
[----:B------:R-:W-:Y:S01]  /*0040*/  ULDC.64 UR4, c[0x0][0x208] ;  /* 0x0000820000047ab9 */ /* 0x000fe20000000a00 */
[----:B------:R-:W3:Y:S01]  /*0050*/  S2R R9, SR_CTAID.X ;  /* 0x0000000000097919 */ /* 0x000ee20000002500 */
[----:B-1----:R-:W-:Y:S02]  /*0060*/  LOP3.LUT R0, R0, 0x7f, RZ, 0xc0, !PT ;  /* 0x0000007f00007812 */ /* 0x002fe400078ec0ff */
[----:B---3--:R-:W-:-:S03]  /*0070*/  SHF.R.S32.HI R2, RZ, 0x18, R9 ;  /* 0x00000018ff027819 */ /* 0x008fc60000011409 */
[----:B------:R-:W-:Y:S01]  /*0080*/  IMAD R9, R9, 0x80, R0 ;  /* 0x0000008009097824 */ /* 0x000fe200078e0200 */
[----:B------:R-:W-:Y:S02]  /*0090*/  SGXT R0, R2, 0x1 ;  /* 0x000000010200781a */ /* 0x000fe40000000200 */
[----:B------:R-:W1:Y:S02]  /*00a0*/  LDC.64 R2, c[0x0][0x210] ;  /* 0x00008400ff027b82 */ /* 0x000e640000000a00 */
[----:B------:R-:W-:Y:S02]  /*00b0*/  ISETP.GE.AND P0, PT, R9, 0x400, PT ;  /* 0x000004000900780c */ /* 0x000fe40003f06270 */
[----:B------:R-:W-:-:S04]  /*00c0*/  LEA.HI R0, R0, R9, RZ, 0x6 ;  /* 0x0000000900007211 */ /* 0x000fc800078f30ff */
[----:B------:R-:W-:-:S04]  /*00d0*/  SHF.R.S32.HI R0, RZ, 0x6, R0 ;  /* 0x00000006ff007819 */ /* 0x000fc80000011400 */
[----:B------:R-:W-:-:S04]  /*00e0*/  LEA.HI R6, R0, R0, RZ, 0x2 ;  /* 0x0000000000067211 */ /* 0x000fc800078f10ff */
[----:B------:R-:W-:-:S05]  /*00f0*/  LOP3.LUT R7, R6, 0xfffffffc, RZ, 0xc0, !PT ;  /* 0xfffffffc06077812 */ /* 0x000fca00078ec0ff */
[----:B------:R-:W-:Y:S01]  /*0100*/  IMAD.IADD R7, R0, 0x1, -R7 ;  /* 0x0000000100077824 */ /* 0x000fe200078e0a07 */
[----:B------:R-:W-:-:S03]  /*0110*/  HFMA2.MMA R0, -RZ, RZ, 0, 0 ;  /* 0x00000000ff007435 */ /* 0x000fc600000001ff */
[----:B--2---:R-:W-:Y:S02]  /*0120*/  IMAD.WIDE R4, R7, 0x4, R4 ;  /* 0x0000000407047825 */ /* 0x004fe400078e0204 */
[----:B------:R-:W2:Y:S02]  /*0130*/  LDC.64 R6, c[0x0][0x220] ;  /* 0x00008800ff067b82 */ /* 0x000ea40000000a00 */
[C---:B-1----:R-:W-:Y:S01]  /*0140*/  IMAD.WIDE R2, R9.reuse, 0x4, R2 ;  /* 0x0000000409027825 */ /* 0x042fe200078e0202 */
[----:B------:R-:W3:Y:S04]  /*0150*/  @!P0 LDG.E.EL R11, desc[UR4][R4.64] ;  /* 0x00000004040b8981 */ /* 0x000ee8000c2e1900 */
[----:B------:R-:W3:Y:S01]  /*0160*/  @!P0 LDG.E R0, desc[UR4][R2.64] ;  /* 0x0000000402008981 */ /* 0x000ee2000c1e1900 */
[----:B--2---:R-:W-:-:S04]  /*0170*/  IMAD.WIDE R6, R9, 0x4, R6 ;  /* 0x0000000409067825 */ /* 0x004fc800078e0206 */
[----:B---3--:R-:W-:-:S05]  /*0180*/  FADD R11, R11, R0 ;  /* 0x000000000b0b7221 */ /* 0x008fca0000000000 */
[----:B------:R1:W-:Y:S01]  /*0190*/  @!P0 STG.E desc[UR4][R2.64], R11 ;  /* 0x0000000b02008986 */ /* 0x0003e2000c101904 */
[----:B------:R-:W-:Y:S01]  /*01a0*/  FMUL R9, R11, R11 ;  /* 0x0000000b0b097220 */ /* 0x000fe20000400000 */
[----:B------:R-:W-:Y:S06]  /*01b0*/  @P0 EXIT ;  /* 0x000000000000094d */ /* 0x000fec0003800000 */
[----:B------:R-:W-:Y:S01]  /*01c0*/  STG.E desc[UR4][R6.64], R9 ;  /* 0x0000000906007986 */ /* 0x000fe2000c101904 */
[----:B------:R-:W-:Y:S05]  /*01d0*/  EXIT ;  /* 0x000000000000794d */ /* 0x000fea0003800000 */
.L_x_0:
[----:B------:R-:W-:-:S00]  /*01e0*/  BRA `(.L_x_0) ;  /* 0xfffffffc00fc7947 */ /* 0x000fc0000383ffff */
[----:B------:R-:W-:-:S00]  /*01f0*/  NOP ;  /* 0x0000000000007918 */ /* 0x000fc00000000000 */
        /* <DEDUP_REMOVED lines=8> */
.L_x_1:


//--------------------- .nv.constant0.triton_poi_fused_convolution_pow_1 --------------------------
	.section	.nv.constant0.triton_poi_fused_convolution_pow_1,"a",@progbits
	.sectionflags	@""
	.align	4
.nv.constant0.triton_poi_fused_convolution_pow_1:
	.zero		556
